	.headerflags	@"EF_CUDA_TEXMODE_UNIFIED EF_CUDA_64BIT_ADDRESS EF_CUDA_ACCELERATORS EF_CUDA_SM90 EF_CUDA_VIRTUAL_SM(EF_CUDA_SM90)"
	.elftype	@"ET_EXEC"


//--------------------- .nv.info                  --------------------------
	.section	.nv.info,"",@"SHT_CUDA_INFO"
	.align	4


	//----- nvinfo : EIATTR_REGCOUNT
	.align		4
        /*0000*/ 	.byte	0x04, 0x2f
        /*0002*/ 	.short	(.L_1 - .L_0)
	.align		4
.L_0:
        /*0004*/ 	.word	index@(triton_poi_fused_repeat_5)
        /*0008*/ 	.word	0x0000000c


	//----- nvinfo : EIATTR_MIN_STACK_SIZE
	.align		4
.L_1:
        /*000c*/ 	.byte	0x04, 0x12
        /*000e*/ 	.short	(.L_3 - .L_2)
	.align		4
.L_2:
        /*0010*/ 	.word	index@(triton_poi_fused_repeat_5)
        /*0014*/ 	.word	0x00000000


	//----- nvinfo : EIATTR_FRAME_SIZE
	.align		4
.L_3:
        /*0018*/ 	.byte	0x04, 0x11
        /*001a*/ 	.short	(.L_5 - .L_4)
	.align		4
.L_4:
        /*001c*/ 	.word	index@(triton_poi_fused_repeat_5)
        /*0020*/ 	.word	0x00000000


	//----- nvinfo : EIATTR_MIN_STACK_SIZE
	.align		4
.L_5:
        /*0024*/ 	.byte	0x04, 0x12
        /*0026*/ 	.short	(.L_7 - .L_6)
	.align		4
.L_6:
        /*0028*/ 	.word	index@(triton_poi_fused_repeat_5)
        /*002c*/ 	.word	0x00000000
.L_7:


//--------------------- .nv.info.triton_poi_fused_repeat_5 --------------------------
	.section	.nv.info.triton_poi_fused_repeat_5,"",@"SHT_CUDA_INFO"
	.sectionflags	@""
	.align	4


	//----- nvinfo : EIATTR_CUDA_API_VERSION
	.align		4
        /*0000*/ 	.byte	0x04, 0x37
        /*0002*/ 	.short	(.L_9 - .L_8)
.L_8:
        /*0004*/ 	.word	0x0000007c


	//----- nvinfo : EIATTR_KPARAM_INFO
	.align		4
.L_9:
        /*0008*/ 	.byte	0x04, 0x17
        /*000a*/ 	.short	(.L_11 - .L_10)
.L_10:
        /*000c*/ 	.word	0x00000000
        /*0010*/ 	.short	0x0002
        /*0012*/ 	.short	0x0010
        /*0014*/ 	.byte	0x00, 0xf0, 0x11, 0x00


	//----- nvinfo : EIATTR_KPARAM_INFO
	.align		4
.L_11:
        /*0018*/ 	.byte	0x04, 0x17
        /*001a*/ 	.short	(.L_13 - .L_12)
.L_12:
        /*001c*/ 	.word	0x00000000
        /*0020*/ 	.short	0x0001
        /*0022*/ 	.short	0x0008
        /*0024*/ 	.byte	0x00, 0xf4, 0x21, 0x00


	//----- nvinfo : EIATTR_KPARAM_INFO
	.align		4
.L_13:
        /*0028*/ 	.byte	0x04, 0x17
        /*002a*/ 	.short	(.L_15 - .L_14)
.L_14:
        /*002c*/ 	.word	0x00000000
        /*0030*/ 	.short	0x0000
        /*0032*/ 	.short	0x0000
        /*0034*/ 	.byte	0x00, 0xf4, 0x21, 0x00


	//----- nvinfo : EIATTR_SPARSE_MMA_MASK
	.align		4
.L_15:
        /*0038*/ 	.byte	0x03, 0x50
        /*003a*/ 	.short	0x0000


	//----- nvinfo : EIATTR_MAXREG_COUNT
	.align		4
        /*003c*/ 	.byte	0x03, 0x1b
        /*003e*/ 	.short	0x00ff


	//----- nvinfo : EIATTR_EXIT_INSTR_OFFSETS
	.align		4
        /*0040*/ 	.byte	0x04, 0x1c
        /*0042*/ 	.short	(.L_17 - .L_16)


	//   ....[0]....
.L_16:
        /*0044*/ 	.word	0x00000150


	//   ....[1]....
        /*0048*/ 	.word	0x00000170


	//----- nvinfo : EIATTR_REQNTID
	.align		4
.L_17:
        /*004c*/ 	.byte	0x04, 0x10
        /*004e*/ 	.short	(.L_19 - .L_18)
.L_18:
        /*0050*/ 	.word	0x00000080
        /*0054*/ 	.word	0x00000001
        /*0058*/ 	.word	0x00000001


	//----- nvinfo : EIATTR_CRS_STACK_SIZE
	.align		4
.L_19:
        /*005c*/ 	.byte	0x04, 0x1e
        /*005e*/ 	.short	(.L_21 - .L_20)
.L_20:
        /*0060*/ 	.word	0x00000000


	//----- nvinfo : EIATTR_CBANK_PARAM_SIZE
	.align		4
.L_21:
        /*0064*/ 	.byte	0x03, 0x19
        /*0066*/ 	.short	0x0014


	//----- nvinfo : EIATTR_PARAM_CBANK
	.align		4
        /*0068*/ 	.byte	0x04, 0x0a
        /*006a*/ 	.short	(.L_23 - .L_22)
	.align		4
.L_22:
        /*006c*/ 	.word	index@(.nv.constant0.triton_poi_fused_repeat_5)
        /*0070*/ 	.short	0x0210
        /*0072*/ 	.short	0x0014


	//----- nvinfo : EIATTR_SW_WAR
	.align		4
.L_23:
        /*0074*/ 	.byte	0x04, 0x36
        /*0076*/ 	.short	(.L_25 - .L_24)
.L_24:
        /*0078*/ 	.word	0x00000008
.L_25:


//--------------------- .nv.callgraph             --------------------------
	.section	.nv.callgraph,"",@"SHT_CUDA_CALLGRAPH"
	.align	4
	.sectionentsize	8
	.align		4
        /*0000*/ 	.word	0x00000000
	.align		4
        /*0004*/ 	.word	0xffffffff
	.align		4
        /*0008*/ 	.word	0x00000000
	.align		4
        /*000c*/ 	.word	0xfffffffe
	.align		4
        /*0010*/ 	.word	0x00000000
	.align		4
        /*0014*/ 	.word	0xfffffffd
	.align		4
        /*0018*/ 	.word	0x00000000
	.align		4
        /*001c*/ 	.word	0xfffffffc


//--------------------- .text.triton_poi_fused_repeat_5 --------------------------
	.section	.text.triton_poi_fused_repeat_5,"ax",@progbits
	.align	128
        .global         triton_poi_fused_repeat_5
        .type           triton_poi_fused_repeat_5,@function
        .size           triton_poi_fused_repeat_5,(.L_x_3 - triton_poi_fused_repeat_5)
        .other          triton_poi_fused_repeat_5,@"STO_CUDA_ENTRY STV_DEFAULT"
triton_poi_fused_repeat_5:
.text.triton_poi_fused_repeat_5:
[----:B------:R-:W0:Y:S02]  /*0000*/  LDC R1, c[0x0][0x28] ;  /* 0x00000a00ff017b82 */ /* 0x000e240000000800 */
[----:B------:R-:W1:Y:S01]  /*0010*/  S2R R0, SR_TID.X ;  /* 0x0000000000007919 */ /* 0x000e620000002100 */
[----:B------:R-:W2:Y:S01]  /*0020*/  LDC.64 R4, c[0x0][0x218] ;  /* 0x00008600ff047b82 */ /* 0x000ea20000000a00 */
[----:B------:R-:W-:Y:S01]  /*0030*/  ULDC.64 UR4, c[0x0][0x208] ;  /* 0x0000820000047ab9 */ /* 0x000fe20000000a00 */
[----:B------:R-:W-:Y:S01]  /*0040*/  BSSY B0, `(.L_x_0) ;  /* 0x0000010000007945 */ /* 0x000fe20003800000 */
[----:B------:R-:W3:Y:S05]  /*0050*/  S2R R7, SR_CTAID.X ;  /* 0x0000000000077919 */ /* 0x000eea0000002500 */
[----:B------:R-:W4:Y:S01]  /*0060*/  LDC.64 R2, c[0x0][0x210] ;  /* 0x00008400ff027b82 */ /* 0x000f220000000a00 */
[----:B-1----:R-:W-:-:S02]  /*0070*/  LOP3.LUT R0, R0, 0x7f, RZ, 0xc0, !PT ;  /* 0x0000007f00007812 */ /* 0x002fc400078ec0ff */
[----:B---3--:R-:W-:-:S03]  /*0080*/  SHF.R.S32.HI R6, RZ, 0x18, R7 ;  /* 0x00000018ff067819 */ /* 0x008fc60000011407 */
[----:B------:R-:W-:Y:S01]  /*0090*/  IMAD R7, R7, 0x80, R0 ;  /* 0x0000008007077824 */ /* 0x000fe200078e0200 */
[----:B------:R-:W-:-:S03]  /*00a0*/  SGXT R0, R6, 0x1 ;  /* 0x000000010600781a */ /* 0x000fc60000000200 */
[C---:B--2---:R-:W-:Y:S01]  /*00b0*/  IMAD.WIDE R4, R7.reuse, 0x4, R4 ;  /* 0x0000000407047825 */ /* 0x044fe200078e0204 */
[----:B------:R-:W-:Y:S02]  /*00c0*/  ISETP.GE.AND P0, PT, R7, 0x100, PT ;  /* 0x000001000700780c */ /* 0x000fe40003f06270 */
[----:B------:R-:W-:-:S04]  /*00d0*/  LEA.HI R0, R0, R7, RZ, 0x6 ;  /* 0x0000000700007211 */ /* 0x000fc800078f30ff */
[----:B------:R-:W-:-:S05]  /*00e0*/  LOP3.LUT R0, R0, 0xffffffc0, RZ, 0xc0, !PT ;  /* 0xffffffc000007812 */ /* 0x000fca00078ec0ff */
[----:B------:R-:W-:Y:S02]  /*00f0*/  IMAD.IADD R9, R7, 0x1, -R0 ;  /* 0x0000000107097824 */ /* 0x000fe400078e0a00 */
[----:B------:R-:W-:Y:S02]  /*0100*/  IMAD.MOV.U32 R7, RZ, RZ, RZ ;  /* 0x000000ffff077224 */ /* 0x000fe400078e00ff */
[----:B----4-:R-:W-:Y:S01]  /*0110*/  IMAD.WIDE R2, R9, 0x4, R2 ;  /* 0x0000000409027825 */ /* 0x010fe200078e0202 */
[----:B------:R-:W-:Y:S06]  /*0120*/  @P0 BRA `(.L_x_1) ;  /* 0x0000000000040947 */ /* 0x000fec0003800000 */
[----:B------:R1:W5:Y:S02]  /*0130*/  LDG.E R7, desc[UR4][R2.64] ;  /* 0x0000000402077981 */ /* 0x000364000c1e1900 */
.L_x_1:
[----:B------:R-:W-:Y:S05]  /*0140*/  BSYNC B0 ;  /* 0x0000000000007941 */ /* 0x000fea0003800000 */
.L_x_0:
[----:B------:R-:W-:Y:S05]  /*0150*/  @P0 EXIT ;  /* 0x000000000000094d */ /* 0x000fea0003800000 */
[----:B-----5:R-:W-:Y:S01]  /*0160*/  STG.E desc[UR4][R4.64], R7 ;  /* 0x0000000704007986 */ /* 0x020fe2000c101904 */
[----:B------:R-:W-:Y:S05]  /*0170*/  EXIT ;  /* 0x000000000000794d */ /* 0x000fea0003800000 */
.L_x_2:
[----:B------:R-:W-:-:S00]  /*0180*/  BRA `(.L_x_2) ;  /* 0xfffffffc00fc7947 */ /* 0x000fc0000383ffff */
[----:B------:R-:W-:-:S00]  /*0190*/  NOP ;  /* 0x0000000000007918 */ /* 0x000fc00000000000 */
        /* <DEDUP_REMOVED lines=14> */
.L_x_3:


//--------------------- .nv.constant0.triton_poi_fused_repeat_5 --------------------------
	.section	.nv.constant0.triton_poi_fused_repeat_5,"a",@progbits
	.sectionflags	@""
	.align	4
.nv.constant0.triton_poi_fused_repeat_5:
	.zero		548
